//
// Generated by NVIDIA NVVM Compiler
//
// Compiler Build ID: CL-36424714
// Cuda compilation tools, release 13.0, V13.0.88
// Based on NVVM 20.0.0
//

.version 9.0
.target sm_100
.address_size 64

	// .globl	_Z11KMPSearch_dPKcS0_PKiPiS3_iiiii
.extern .shared .align 16 .b8 lps_sh[];

.visible .entry _Z11KMPSearch_dPKcS0_PKiPiS3_iiiii(
	.param .u64 .ptr .align 1 _Z11KMPSearch_dPKcS0_PKiPiS3_iiiii_param_0,
	.param .u64 .ptr .align 1 _Z11KMPSearch_dPKcS0_PKiPiS3_iiiii_param_1,
	.param .u64 .ptr .align 1 _Z11KMPSearch_dPKcS0_PKiPiS3_iiiii_param_2,
	.param .u64 .ptr .align 1 _Z11KMPSearch_dPKcS0_PKiPiS3_iiiii_param_3,
	.param .u64 .ptr .align 1 _Z11KMPSearch_dPKcS0_PKiPiS3_iiiii_param_4,
	.param .u32 _Z11KMPSearch_dPKcS0_PKiPiS3_iiiii_param_5,
	.param .u32 _Z11KMPSearch_dPKcS0_PKiPiS3_iiiii_param_6,
	.param .u32 _Z11KMPSearch_dPKcS0_PKiPiS3_iiiii_param_7,
	.param .u32 _Z11KMPSearch_dPKcS0_PKiPiS3_iiiii_param_8,
	.param .u32 _Z11KMPSearch_dPKcS0_PKiPiS3_iiiii_param_9
)
{
	.reg .pred 	%p<10>;
	.reg .b16 	%rs<11>;
	.reg .b32 	%r<66>;
	.reg .b64 	%rd<23>;

	ld.param.u64 	%rd5, [_Z11KMPSearch_dPKcS0_PKiPiS3_iiiii_param_0];
	ld.param.u64 	%rd9, [_Z11KMPSearch_dPKcS0_PKiPiS3_iiiii_param_1];
	ld.param.u64 	%rd6, [_Z11KMPSearch_dPKcS0_PKiPiS3_iiiii_param_2];
	ld.param.u64 	%rd7, [_Z11KMPSearch_dPKcS0_PKiPiS3_iiiii_param_3];
	ld.param.u64 	%rd8, [_Z11KMPSearch_dPKcS0_PKiPiS3_iiiii_param_4];
	ld.param.u32 	%r20, [_Z11KMPSearch_dPKcS0_PKiPiS3_iiiii_param_5];
	ld.param.u32 	%r21, [_Z11KMPSearch_dPKcS0_PKiPiS3_iiiii_param_6];
	ld.param.u32 	%r22, [_Z11KMPSearch_dPKcS0_PKiPiS3_iiiii_param_7];
	ld.param.u32 	%r23, [_Z11KMPSearch_dPKcS0_PKiPiS3_iiiii_param_8];
	ld.param.u32 	%r24, [_Z11KMPSearch_dPKcS0_PKiPiS3_iiiii_param_9];
	cvta.to.global.u64 	%rd1, %rd9;
	mov.u32 	%r25, %ctaid.x;
	mov.u32 	%r26, %ntid.x;
	mov.u32 	%r27, %tid.x;
	mad.lo.s32 	%r1, %r25, %r26, %r27;
	shl.b32 	%r28, %r21, 2;
	mov.u32 	%r29, lps_sh;
	add.s32 	%r2, %r29, %r28;
	setp.eq.s32 	%p1, %r21, 0;
	@%p1 bra 	$L__BB0_3;
	cvta.to.global.u64 	%rd2, %rd6;
	cvta.to.global.u64 	%rd3, %rd5;
	mov.b32 	%r59, 0;
$L__BB0_2:
	add.s32 	%r31, %r59, %r1;
	rem.u32 	%r32, %r31, %r21;
	cvt.u64.u32 	%rd10, %r32;
	mul.wide.u32 	%rd11, %r32, 4;
	add.s64 	%rd12, %rd2, %rd11;
	ld.global.u32 	%r33, [%rd12];
	shl.b32 	%r34, %r32, 2;
	add.s32 	%r36, %r29, %r34;
	st.shared.u32 	[%r36], %r33;
	add.s64 	%rd13, %rd3, %rd10;
	ld.global.u8 	%rs3, [%rd13];
	add.s32 	%r37, %r2, %r32;
	st.shared.u8 	[%r37], %rs3;
	add.s32 	%r59, %r59, %r23;
	setp.lt.u32 	%p2, %r59, %r21;
	@%p2 bra 	$L__BB0_2;
$L__BB0_3:
	mul.lo.s32 	%r39, %r24, %r23;
	div.s32 	%r40, %r22, %r39;
	mad.lo.s32 	%r61, %r1, %r40, %r1;
	add.s32 	%r41, %r40, %r61;
	add.s32 	%r42, %r41, %r21;
	min.u32 	%r6, %r42, %r22;
	setp.ge.u32 	%p3, %r61, %r6;
	mov.b32 	%r64, 0;
	@%p3 bra 	$L__BB0_10;
	mul.lo.s32 	%r7, %r20, %r1;
	cvta.to.global.u64 	%rd4, %rd7;
	mov.b32 	%r64, 0;
	mov.u32 	%r62, %r64;
$L__BB0_5:
	add.s32 	%r44, %r2, %r62;
	ld.shared.u8 	%rs4, [%r44];
	cvt.u64.u32 	%rd14, %r61;
	add.s64 	%rd15, %rd1, %rd14;
	ld.global.u8 	%rs5, [%rd15];
	setp.eq.s16 	%p4, %rs4, %rs5;
	selp.u32 	%r45, 1, 0, %p4;
	add.s32 	%r63, %r62, %r45;
	add.s32 	%r12, %r61, %r45;
	setp.ne.s32 	%p5, %r63, %r21;
	@%p5 bra 	$L__BB0_7;
	sub.s32 	%r46, %r12, %r21;
	add.s32 	%r47, %r64, %r7;
	mul.wide.s32 	%rd16, %r47, 4;
	add.s64 	%rd17, %rd4, %rd16;
	st.global.u32 	[%rd17], %r46;
	add.s32 	%r64, %r64, 1;
	ld.shared.u32 	%r63, [%r2+-4];
$L__BB0_7:
	setp.ge.u32 	%p6, %r12, %r6;
	mov.b16 	%rs10, 0;
	@%p6 bra 	$L__BB0_9;
	add.s32 	%r48, %r2, %r63;
	ld.shared.u8 	%rs7, [%r48];
	cvt.u64.u32 	%rd18, %r12;
	add.s64 	%rd19, %rd1, %rd18;
	ld.global.u8 	%rs8, [%rd19];
	setp.eq.s16 	%p7, %rs7, %rs8;
	selp.u16 	%rs10, 1, 0, %p7;
$L__BB0_9:
	setp.eq.s32 	%p8, %r63, 0;
	cvt.u32.u16 	%r49, %rs10;
	mul.lo.s32 	%r50, %r63, %r49;
	xor.b16  	%rs9, %rs10, 1;
	cvt.u32.u16 	%r51, %rs9;
	selp.b32 	%r52, 0, %r51, %p8;
	max.u32 	%r53, %r63, 1;
	shl.b32 	%r54, %r53, 2;
	add.s32 	%r56, %r29, %r54;
	ld.shared.u32 	%r57, [%r56+-4];
	mad.lo.s32 	%r62, %r52, %r57, %r50;
	selp.b32 	%r58, %r51, 0, %p8;
	add.s32 	%r61, %r58, %r12;
	setp.lt.u32 	%p9, %r61, %r6;
	@%p9 bra 	$L__BB0_5;
$L__BB0_10:
	cvta.to.global.u64 	%rd20, %rd8;
	mul.wide.s32 	%rd21, %r1, 4;
	add.s64 	%rd22, %rd20, %rd21;
	st.global.u32 	[%rd22], %r64;
	ret;

}


// ===== COMPILED SASS (sm_100) =====

	.target	sm_100

	.elftype	@"ET_EXEC"


//--------------------- .note.nv.tkinfo           --------------------------
	.section	.note.nv.tkinfo,"",@"SHT_NOTE"
	.sectionflags	@"SHF_NOTE_NV_TKINFO"
	.tkinfo
        /*0018*/ 	.word	0x00000002
        /*0030*/ 	.string	""
        /*0030*/ 	.string	"ptxas"
        /*0030*/ 	.string	"Cuda compilation tools, release 13.0, V13.0.88"
        /*0030*/ 	.string	"Build cuda_13.0.r13.0/compiler.36424714_0"
        /*0030*/ 	.string	"-arch sm_100 -m 64 "



//--------------------- .note.nv.cuinfo           --------------------------
	.section	.note.nv.cuinfo,"",@"SHT_NOTE"
	.sectionflags	@"SHF_NOTE_NV_CUINFO"
        /*0018*/ 	.short	0x0002
        /*001a*/ 	.short	0x0064
        /*001c*/ 	.short	0x0082
	.zero		2


//--------------------- .nv.info                  --------------------------
	.section	.nv.info,"",@"SHT_CUDA_INFO"
	.align	4


	//----- nvinfo : EIATTR_REGCOUNT
	.align		4
        /*0000*/ 	.byte	0x04, 0x2f
        /*0002*/ 	.short	(.L_1 - .L_0)
	.align		4
.L_0:
        /*0004*/ 	.word	index@(_Z11KMPSearch_dPKcS0_PKiPiS3_iiiii)
        /*0008*/ 	.word	0x00000014


	//----- nvinfo : EIATTR_FRAME_SIZE
	.align		4
.L_1:
        /*000c*/ 	.byte	0x04, 0x11
        /*000e*/ 	.short	(.L_3 - .L_2)
	.align		4
.L_2:
        /*0010*/ 	.word	index@(_Z11KMPSearch_dPKcS0_PKiPiS3_iiiii)
        /*0014*/ 	.word	0x00000000


	//----- nvinfo : EIATTR_MIN_STACK_SIZE
	.align		4
.L_3:
        /*0018*/ 	.byte	0x04, 0x12
        /*001a*/ 	.short	(.L_5 - .L_4)
	.align		4
.L_4:
        /*001c*/ 	.word	index@(_Z11KMPSearch_dPKcS0_PKiPiS3_iiiii)
        /*0020*/ 	.word	0x00000000
.L_5:


//--------------------- .nv.compat                --------------------------
	.section	.nv.compat,"",@"SHT_CUDA_COMPAT_INFO"
	.align	4
        /*0000*/ 	.byte	0x02, 0x09, 0x00, 0x00, 0x02, 0x02, 0x01, 0x00, 0x02, 0x05, 0x05, 0x00, 0x03, 0x07, 0x01, 0x01
        /*0010*/ 	.byte	0x02, 0x03, 0x00, 0x00, 0x02, 0x06, 0x01, 0x00, 0x04, 0x0b, 0x08, 0x00, 0x09, 0x00, 0x00, 0x00
        /*0020*/ 	.byte	0x00, 0x00, 0x00, 0x00


//--------------------- .nv.info._Z11KMPSearch_dPKcS0_PKiPiS3_iiiii --------------------------
	.section	.nv.info._Z11KMPSearch_dPKcS0_PKiPiS3_iiiii,"",@"SHT_CUDA_INFO"
	.sectionflags	@""
	.align	4


	//----- nvinfo : EIATTR_CUDA_API_VERSION
	.align		4
        /*0000*/ 	.byte	0x04, 0x37
        /*0002*/ 	.short	(.L_7 - .L_6)
.L_6:
        /*0004*/ 	.word	0x00000082


	//----- nvinfo : EIATTR_KPARAM_INFO
	.align		4
.L_7:
        /*0008*/ 	.byte	0x04, 0x17
        /*000a*/ 	.short	(.L_9 - .L_8)
.L_8:
        /*000c*/ 	.word	0x00000000
        /*0010*/ 	.short	0x0009
        /*0012*/ 	.short	0x0038
        /*0014*/ 	.byte	0x00, 0xf0, 0x11, 0x00


	//----- nvinfo : EIATTR_KPARAM_INFO
	.align		4
.L_9:
        /*0018*/ 	.byte	0x04, 0x17
        /*001a*/ 	.short	(.L_11 - .L_10)
.L_10:
        /*001c*/ 	.word	0x00000000
        /*0020*/ 	.short	0x0008
        /*0022*/ 	.short	0x0034
        /*0024*/ 	.byte	0x00, 0xf0, 0x11, 0x00


	//----- nvinfo : EIATTR_KPARAM_INFO
	.align		4
.L_11:
        /*0028*/ 	.byte	0x04, 0x17
        /*002a*/ 	.short	(.L_13 - .L_12)
.L_12:
        /*002c*/ 	.word	0x00000000
        /*0030*/ 	.short	0x0007
        /*0032*/ 	.short	0x0030
        /*0034*/ 	.byte	0x00, 0xf0, 0x11, 0x00


	//----- nvinfo : EIATTR_KPARAM_INFO
	.align		4
.L_13:
        /*0038*/ 	.byte	0x04, 0x17
        /*003a*/ 	.short	(.L_15 - .L_14)
.L_14:
        /*003c*/ 	.word	0x00000000
        /*0040*/ 	.short	0x0006
        /*0042*/ 	.short	0x002c
        /*0044*/ 	.byte	0x00, 0xf0, 0x11, 0x00


	//----- nvinfo : EIATTR_KPARAM_INFO
	.align		4
.L_15:
        /*0048*/ 	.byte	0x04, 0x17
        /*004a*/ 	.short	(.L_17 - .L_16)
.L_16:
        /*004c*/ 	.word	0x00000000
        /*0050*/ 	.short	0x0005
        /*0052*/ 	.short	0x0028
        /*0054*/ 	.byte	0x00, 0xf0, 0x11, 0x00


	//----- nvinfo : EIATTR_KPARAM_INFO
	.align		4
.L_17:
        /*0058*/ 	.byte	0x04, 0x17
        /*005a*/ 	.short	(.L_19 - .L_18)
.L_18:
        /*005c*/ 	.word	0x00000000
        /*0060*/ 	.short	0x0004
        /*0062*/ 	.short	0x0020
        /*0064*/ 	.byte	0x00, 0xf5, 0x21, 0x00


	//----- nvinfo : EIATTR_KPARAM_INFO
	.align		4
.L_19:
        /*0068*/ 	.byte	0x04, 0x17
        /*006a*/ 	.short	(.L_21 - .L_20)
.L_20:
        /*006c*/ 	.word	0x00000000
        /*0070*/ 	.short	0x0003
        /*0072*/ 	.short	0x0018
        /*0074*/ 	.byte	0x00, 0xf5, 0x21, 0x00


	//----- nvinfo : EIATTR_KPARAM_INFO
	.align		4
.L_21:
        /*0078*/ 	.byte	0x04, 0x17
        /*007a*/ 	.short	(.L_23 - .L_22)
.L_22:
        /*007c*/ 	.word	0x00000000
        /*0080*/ 	.short	0x0002
        /*0082*/ 	.short	0x0010
        /*0084*/ 	.byte	0x00, 0xf5, 0x21, 0x00


	//----- nvinfo : EIATTR_KPARAM_INFO
	.align		4
.L_23:
        /*0088*/ 	.byte	0x04, 0x17
        /*008a*/ 	.short	(.L_25 - .L_24)
.L_24:
        /*008c*/ 	.word	0x00000000
        /*0090*/ 	.short	0x0001
        /*0092*/ 	.short	0x0008
        /*0094*/ 	.byte	0x00, 0xf5, 0x21, 0x00


	//----- nvinfo : EIATTR_KPARAM_INFO
	.align		4
.L_25:
        /*0098*/ 	.byte	0x04, 0x17
        /*009a*/ 	.short	(.L_27 - .L_26)
.L_26:
        /*009c*/ 	.word	0x00000000
        /*00a0*/ 	.short	0x0000
        /*00a2*/ 	.short	0x0000
        /*00a4*/ 	.byte	0x00, 0xf5, 0x21, 0x00


	//----- nvinfo : EIATTR_SPARSE_MMA_MASK
	.align		4
.L_27:
        /*00a8*/ 	.byte	0x03, 0x50
        /*00aa*/ 	.short	0x0000


	//----- nvinfo : EIATTR_MAXREG_COUNT
	.align		4
        /*00ac*/ 	.byte	0x03, 0x1b
        /*00ae*/ 	.short	0x00ff


	//----- nvinfo : EIATTR_MERCURY_ISA_VERSION
	.align		4
        /*00b0*/ 	.byte	0x03, 0x5f
        /*00b2*/ 	.short	0x0101


	//----- nvinfo : EIATTR_VRC_CTA_INIT_COUNT
	.align		4
        /*00b4*/ 	.byte	0x02, 0x4a
	.zero		1
	.zero		1


	//----- nvinfo : EIATTR_EXIT_INSTR_OFFSETS
	.align		4
        /*00b8*/ 	.byte	0x04, 0x1c
        /*00ba*/ 	.short	(.L_29 - .L_28)


	//   ....[0]....
.L_28:
        /*00bc*/ 	.word	0x00000810


	//----- nvinfo : EIATTR_CRS_STACK_SIZE
	.align		4
.L_29:
        /*00c0*/ 	.byte	0x04, 0x1e
        /*00c2*/ 	.short	(.L_31 - .L_30)
.L_30:
        /*00c4*/ 	.word	0x00000000


	//----- nvinfo : EIATTR_CBANK_PARAM_SIZE
	.align		4
.L_31:
        /*00c8*/ 	.byte	0x03, 0x19
        /*00ca*/ 	.short	0x003c


	//----- nvinfo : EIATTR_PARAM_CBANK
	.align		4
        /*00cc*/ 	.byte	0x04, 0x0a
        /*00ce*/ 	.short	(.L_33 - .L_32)
	.align		4
.L_32:
        /*00d0*/ 	.word	index@(.nv.constant0._Z11KMPSearch_dPKcS0_PKiPiS3_iiiii)
        /*00d4*/ 	.short	0x0380
        /*00d6*/ 	.short	0x003c


	//----- nvinfo : EIATTR_SW_WAR
	.align		4
.L_33:
        /*00d8*/ 	.byte	0x04, 0x36
        /*00da*/ 	.short	(.L_35 - .L_34)
.L_34:
        /*00dc*/ 	.word	0x00000008
.L_35:


//--------------------- .nv.callgraph             --------------------------
	.section	.nv.callgraph,"",@"SHT_CUDA_CALLGRAPH"
	.align	4
	.sectionentsize	8
	.align		4
        /*0000*/ 	.word	0x00000000
	.align		4
        /*0004*/ 	.word	0xffffffff
	.align		4
        /*0008*/ 	.word	0x00000000
	.align		4
        /*000c*/ 	.word	0xfffffffe
	.align		4
        /*0010*/ 	.word	0x00000000
	.align		4
        /*0014*/ 	.word	0xfffffffd
	.align		4
        /*0018*/ 	.word	0x00000000
	.align		4
        /*001c*/ 	.word	0xfffffffc


//--------------------- .text._Z11KMPSearch_dPKcS0_PKiPiS3_iiiii --------------------------
	.section	.text._Z11KMPSearch_dPKcS0_PKiPiS3_iiiii,"ax",@progbits
	.align	128
        .global         _Z11KMPSearch_dPKcS0_PKiPiS3_iiiii
        .type           _Z11KMPSearch_dPKcS0_PKiPiS3_iiiii,@function
        .size           _Z11KMPSearch_dPKcS0_PKiPiS3_iiiii,(.L_x_6 - _Z11KMPSearch_dPKcS0_PKiPiS3_iiiii)
        .other          _Z11KMPSearch_dPKcS0_PKiPiS3_iiiii,@"STO_CUDA_ENTRY STV_DEFAULT"
_Z11KMPSearch_dPKcS0_PKiPiS3_iiiii:
.text._Z11KMPSearch_dPKcS0_PKiPiS3_iiiii:
[----:B------:R-:W-:Y:S01]  /*0000*/  LDC R1, c[0x0][0x37c] ;  /* 0x0000df00ff017b82 */ /* 0x000fe20000000800 */
[----:B------:R-:W0:Y:S01]  /*0010*/  S2R R5, SR_TID.X ;  /* 0x0000000000057919 */ /* 0x000e220000002100 */
[----:B------:R-:W1:Y:S06]  /*0020*/  LDCU UR7, c[0x0][0x3ac] ;  /* 0x00007580ff0777ac */ /* 0x000e6c0008000800 */
[----:B------:R-:W2:Y:S01]  /*0030*/  S2UR UR5, SR_CgaCtaId ;  /* 0x00000000000579c3 */ /* 0x000ea20000008800 */
[----:B------:R-:W-:Y:S01]  /*0040*/  UMOV UR4, 0x400 ;  /* 0x0000040000047882 */ /* 0x000fe20000000000 */
[----:B------:R-:W3:Y:S06]  /*0050*/  LDCU.64 UR8, c[0x0][0x358] ;  /* 0x00006b00ff0877ac */ /* 0x000eec0008000a00 */
[----:B------:R-:W0:Y:S08]  /*0060*/  S2UR UR6, SR_CTAID.X ;  /* 0x00000000000679c3 */ /* 0x000e300000002500 */
[----:B------:R-:W0:Y:S01]  /*0070*/  LDC R0, c[0x0][0x360] ;  /* 0x0000d800ff007b82 */ /* 0x000e220000000800 */
[----:B-1----:R-:W-:-:S07]  /*0080*/  UISETP.NE.AND UP0, UPT, UR7, URZ, UPT ;  /* 0x000000ff0700728c */ /* 0x002fce000bf05270 */
[----:B------:R-:W1:Y:S01]  /*0090*/  LDC.64 R2, c[0x0][0x3b0] ;  /* 0x0000ec00ff027b82 */ /* 0x000e620000000a00 */
[----:B--2---:R-:W-:Y:S01]  /*00a0*/  ULEA UR5, UR5, UR4, 0x18 ;  /* 0x0000000405057291 */ /* 0x004fe2000f8ec0ff */
[----:B0-----:R-:W-:-:S03]  /*00b0*/  IMAD R0, R0, UR6, R5 ;  /* 0x0000000600007c24 */ /* 0x001fc6000f8e0205 */
[----:B------:R-:W-:Y:S01]  /*00c0*/  ULEA UR6, UR7, UR5, 0x2 ;  /* 0x0000000507067291 */ /* 0x000fe2000f8e10ff */
[----:B---3--:R-:W-:Y:S11]  /*00d0*/  BRA.U !UP0, `(.L_x_0) ;  /* 0x0000000108887547 */ /* 0x008ff6000b800000 */
[----:B------:R-:W0:Y:S01]  /*00e0*/  I2F.U32.RP R8, UR7 ;  /* 0x0000000700087d06 */ /* 0x000e220008209000 */
[----:B------:R-:W2:Y:S01]  /*00f0*/  LDC.64 R4, c[0x0][0x390] ;  /* 0x0000e400ff047b82 */ /* 0x000ea20000000a00 */
[----:B------:R-:W-:Y:S01]  /*0100*/  ISETP.NE.U32.AND P0, PT, RZ, UR7, PT ;  /* 0x00000007ff007c0c */ /* 0x000fe2000bf05070 */
[----:B------:R-:W3:Y:S01]  /*0110*/  LDCU UR12, c[0x0][0x3b4] ;  /* 0x00007680ff0c77ac */ /* 0x000ee20008000800 */
[----:B------:R-:W-:Y:S01]  /*0120*/  LOP3.LUT R13, RZ, UR7, RZ, 0x33, !PT ;  /* 0x00000007ff0d7c12 */ /* 0x000fe2000f8e33ff */
[----:B------:R-:W4:Y:S01]  /*0130*/  LDCU.64 UR10, c[0x0][0x380] ;  /* 0x00007000ff0a77ac */ /* 0x000f220008000a00 */
[----:B------:R-:W-:Y:S02]  /*0140*/  UMOV UR4, URZ ;  /* 0x000000ff00047c82 */ /* 0x000fe40008000000 */
[----:B0-----:R-:W0:Y:S02]  /*0150*/  MUFU.RCP R8, R8 ;  /* 0x0000000800087308 */ /* 0x001e240000001000 */
[----:B0-----:R-:W-:-:S06]  /*0160*/  VIADD R6, R8, 0xffffffe ;  /* 0x0ffffffe08067836 */ /* 0x001fcc0000000000 */
[----:B------:R0:W5:Y:S02]  /*0170*/  F2I.FTZ.U32.TRUNC.NTZ R7, R6 ;  /* 0x0000000600077305 */ /* 0x000164000021f000 */
[----:B0-----:R-:W-:Y:S02]  /*0180*/  IMAD.MOV.U32 R6, RZ, RZ, RZ ;  /* 0x000000ffff067224 */ /* 0x001fe400078e00ff */
[----:B-----5:R-:W-:-:S04]  /*0190*/  IMAD.MOV R11, RZ, RZ, -R7 ;  /* 0x000000ffff0b7224 */ /* 0x020fc800078e0a07 */
[----:B------:R-:W-:-:S04]  /*01a0*/  IMAD R11, R11, UR7, RZ ;  /* 0x000000070b0b7c24 */ /* 0x000fc8000f8e02ff */
[----:B--234-:R-:W-:-:S07]  /*01b0*/  IMAD.HI.U32 R11, R7, R11, R6 ;  /* 0x0000000b070b7227 */ /* 0x01cfce00078e0006 */
.L_x_1:
[----:B0-----:R-:W-:-:S04]  /*01c0*/  VIADD R6, R0, UR4 ;  /* 0x0000000400067c36 */ /* 0x001fc80008000000 */
[----:B------:R-:W-:-:S04]  /*01d0*/  IMAD.HI.U32 R7, R11, R6, RZ ;  /* 0x000000060b077227 */ /* 0x000fc800078e00ff */
[----:B------:R-:W-:-:S04]  /*01e0*/  IMAD.MOV R7, RZ, RZ, -R7 ;  /* 0x000000ffff077224 */ /* 0x000fc800078e0a07 */
[----:B------:R-:W-:-:S05]  /*01f0*/  IMAD R6, R7, UR7, R6 ;  /* 0x0000000707067c24 */ /* 0x000fca000f8e0206 */
[----:B------:R-:W-:-:S13]  /*0200*/  ISETP.GE.U32.AND P1, PT, R6, UR7, PT ;  /* 0x0000000706007c0c */ /* 0x000fda000bf26070 */
[----:B------:R-:W-:-:S04]  /*0210*/  @P1 IADD3 R6, PT, PT, R6, -UR7, RZ ;  /* 0x8000000706061c10 */ /* 0x000fc8000fffe0ff */
[----:B------:R-:W-:-:S13]  /*0220*/  ISETP.GE.U32.AND P1, PT, R6, UR7, PT ;  /* 0x0000000706007c0c */ /* 0x000fda000bf26070 */
[----:B------:R-:W-:-:S05]  /*0230*/  @P1 VIADD R6, R6, -UR7 ;  /* 0x8000000706061c36 */ /* 0x000fca0008000000 */
[----:B------:R-:W-:-:S04]  /*0240*/  SEL R15, R13, R6, !P0 ;  /* 0x000000060d0f7207 */ /* 0x000fc80004000000 */
[C---:B------:R-:W-:Y:S01]  /*0250*/  IADD3 R8, P1, PT, R15.reuse, UR10, RZ ;  /* 0x0000000a0f087c10 */ /* 0x040fe2000ff3e0ff */
[----:B------:R-:W-:-:S04]  /*0260*/  IMAD.WIDE.U32 R6, R15, 0x4, R4 ;  /* 0x000000040f067825 */ /* 0x000fc800078e0004 */
[----:B------:R-:W-:Y:S02]  /*0270*/  IMAD.X R9, RZ, RZ, UR11, P1 ;  /* 0x0000000bff097e24 */ /* 0x000fe400088e06ff */
[----:B------:R-:W2:Y:S04]  /*0280*/  LDG.E R6, desc[UR8][R6.64] ;  /* 0x0000000806067981 */ /* 0x000ea8000c1e1900 */
[----:B------:R-:W3:Y:S01]  /*0290*/  LDG.E.U8 R8, desc[UR8][R8.64] ;  /* 0x0000000808087981 */ /* 0x000ee2000c1e1100 */
[----:B------:R-:W-:Y:S01]  /*02a0*/  LEA R17, R15, UR5, 0x2 ;  /* 0x000000050f117c11 */ /* 0x000fe2000f8e10ff */
[----:B------:R-:W-:-:S04]  /*02b0*/  UIADD3 UR4, UPT, UPT, UR4, UR12, URZ ;  /* 0x0000000c04047290 */ /* 0x000fc8000fffe0ff */
[----:B------:R-:W-:Y:S01]  /*02c0*/  UISETP.GE.U32.AND UP0, UPT, UR4, UR7, UPT ;  /* 0x000000070400728c */ /* 0x000fe2000bf06070 */
[----:B--2---:R0:W-:Y:S04]  /*02d0*/  STS [R17], R6 ;  /* 0x0000000611007388 */ /* 0x0041e80000000800 */
[----:B---3--:R0:W-:Y:S04]  /*02e0*/  STS.U8 [R15+UR6], R8 ;  /* 0x000000080f007988 */ /* 0x0081e80008000006 */
[----:B------:R-:W-:Y:S05]  /*02f0*/  BRA.U !UP0, `(.L_x_1) ;  /* 0xfffffffd08b07547 */ /* 0x000fea000b83ffff */
.L_x_0:
[----:B------:R-:W2:Y:S01]  /*0300*/  LDCU UR4, c[0x0][0x3b8] ;  /* 0x00007700ff0477ac */ /* 0x000ea20008000800 */
[----:B-1----:R-:W-:Y:S01]  /*0310*/  IABS R10, R2 ;  /* 0x00000002000a7213 */ /* 0x002fe20000000000 */
[----:B------:R-:W-:Y:S01]  /*0320*/  BSSY.RECONVERGENT B0, `(.L_x_2) ;  /* 0x000004d000007945 */ /* 0x000fe20003800200 */
[----:B------:R-:W1:Y:S01]  /*0330*/  LDCU.64 UR10, c[0x0][0x388] ;  /* 0x00007100ff0a77ac */ /* 0x000e620008000a00 */
[----:B--2---:R-:W-:Y:S01]  /*0340*/  IMAD R3, R3, UR4, RZ ;  /* 0x0000000403037c24 */ /* 0x004fe2000f8e02ff */
[----:B------:R-:W2:Y:S04]  /*0350*/  LDCU UR4, c[0x0][0x3ac] ;  /* 0x00007580ff0477ac */ /* 0x000ea80008000800 */
[-C--:B------:R-:W-:Y:S02]  /*0360*/  IABS R7, R3.reuse ;  /* 0x0000000300077213 */ /* 0x080fe40000000000 */
[----:B------:R-:W-:-:S02]  /*0370*/  IABS R11, R3 ;  /* 0x00000003000b7213 */ /* 0x000fc40000000000 */
[----:B0-----:R-:W0:Y:S08]  /*0380*/  I2F.RP R6, R7 ;  /* 0x0000000700067306 */ /* 0x001e300000209400 */
[----:B0-----:R-:W0:Y:S02]  /*0390*/  MUFU.RCP R6, R6 ;  /* 0x0000000600067308 */ /* 0x001e240000001000 */
[----:B0-----:R-:W-:-:S02]  /*03a0*/  VIADD R4, R6, 0xffffffe ;  /* 0x0ffffffe06047836 */ /* 0x001fc40000000000 */
[----:B------:R-:W-:-:S04]  /*03b0*/  IMAD.MOV R6, RZ, RZ, -R11 ;  /* 0x000000ffff067224 */ /* 0x000fc800078e0a0b */
[----:B------:R0:W3:Y:S02]  /*03c0*/  F2I.FTZ.U32.TRUNC.NTZ R5, R4 ;  /* 0x0000000400057305 */ /* 0x0000e4000021f000 */
[----:B0-----:R-:W-:Y:S02]  /*03d0*/  IMAD.MOV.U32 R4, RZ, RZ, RZ ;  /* 0x000000ffff047224 */ /* 0x001fe400078e00ff */
[----:B---3--:R-:W-:-:S04]  /*03e0*/  IMAD.MOV R8, RZ, RZ, -R5 ;  /* 0x000000ffff087224 */ /* 0x008fc800078e0a05 */
[----:B------:R-:W-:Y:S01]  /*03f0*/  IMAD R9, R8, R7, RZ ;  /* 0x0000000708097224 */ /* 0x000fe200078e02ff */
[----:B------:R-:W-:-:S03]  /*0400*/  MOV R8, R10 ;  /* 0x0000000a00087202 */ /* 0x000fc60000000f00 */
[----:B------:R-:W-:-:S06]  /*0410*/  IMAD.HI.U32 R5, R5, R9, R4 ;  /* 0x0000000905057227 */ /* 0x000fcc00078e0004 */
[----:B------:R-:W-:-:S04]  /*0420*/  IMAD.HI.U32 R5, R5, R8, RZ ;  /* 0x0000000805057227 */ /* 0x000fc800078e00ff */
[----:B------:R-:W-:-:S05]  /*0430*/  IMAD R4, R5, R6, R8 ;  /* 0x0000000605047224 */ /* 0x000fca00078e0208 */
[----:B------:R-:W-:-:S13]  /*0440*/  ISETP.GT.U32.AND P2, PT, R7, R4, PT ;  /* 0x000000040700720c */ /* 0x000fda0003f44070 */
[----:B------:R-:W-:Y:S02]  /*0450*/  @!P2 IMAD.IADD R4, R4, 0x1, -R7 ;  /* 0x000000010404a824 */ /* 0x000fe400078e0a07 */
[----:B------:R-:W-:Y:S01]  /*0460*/  @!P2 VIADD R5, R5, 0x1 ;  /* 0x000000010505a836 */ /* 0x000fe20000000000 */
[C---:B------:R-:W-:Y:S02]  /*0470*/  ISETP.NE.AND P2, PT, R3.reuse, RZ, PT ;  /* 0x000000ff0300720c */ /* 0x040fe40003f45270 */
[----:B------:R-:W-:Y:S02]  /*0480*/  ISETP.GE.U32.AND P0, PT, R4, R7, PT ;  /* 0x000000070400720c */ /* 0x000fe40003f06070 */
[----:B------:R-:W-:Y:S01]  /*0490*/  LOP3.LUT R4, R3, R2, RZ, 0x3c, !PT ;  /* 0x0000000203047212 */ /* 0x000fe200078e3cff */
[----:B------:R-:W0:Y:S03]  /*04a0*/  LDC.64 R6, c[0x0][0x3a0] ;  /* 0x0000e800ff067b82 */ /* 0x000e260000000a00 */
[----:B------:R-:W-:-:S07]  /*04b0*/  ISETP.GE.AND P1, PT, R4, RZ, PT ;  /* 0x000000ff0400720c */ /* 0x000fce0003f26270 */
[----:B------:R-:W-:-:S06]  /*04c0*/  @P0 IADD3 R5, PT, PT, R5, 0x1, RZ ;  /* 0x0000000105050810 */ /* 0x000fcc0007ffe0ff */
[----:B------:R-:W-:Y:S01]  /*04d0*/  @!P1 IMAD.MOV R5, RZ, RZ, -R5 ;  /* 0x000000ffff059224 */ /* 0x000fe200078e0a05 */
[----:B------:R-:W-:-:S05]  /*04e0*/  @!P2 LOP3.LUT R5, RZ, R3, RZ, 0x33, !PT ;  /* 0x00000003ff05a212 */ /* 0x000fca00078e33ff */
[----:B------:R-:W-:-:S05]  /*04f0*/  IMAD R8, R0, R5, R0 ;  /* 0x0000000500087224 */ /* 0x000fca00078e0200 */
[----:B------:R-:W-:-:S04]  /*0500*/  IADD3 R5, PT, PT, R5, UR7, R8 ;  /* 0x0000000705057c10 */ /* 0x000fc8000fffe008 */
[----:B------:R-:W-:Y:S01]  /*0510*/  VIMNMX.U32 R4, PT, PT, R5, R2, PT ;  /* 0x0000000205047248 */ /* 0x000fe20003fe0000 */
[----:B------:R-:W-:Y:S02]  /*0520*/  IMAD.MOV.U32 R5, RZ, RZ, RZ ;  /* 0x000000ffff057224 */ /* 0x000fe400078e00ff */
[----:B0-----:R-:W-:Y:S01]  /*0530*/  IMAD.WIDE R2, R0, 0x4, R6 ;  /* 0x0000000400027825 */ /* 0x001fe200078e0206 */
[----:B------:R-:W-:-:S13]  /*0540*/  ISETP.GE.U32.AND P0, PT, R8, R4, PT ;  /* 0x000000040800720c */ /* 0x000fda0003f06070 */
[----:B-12---:R-:W-:Y:S05]  /*0550*/  @P0 BRA `(.L_x_3) ;  /* 0x0000000000a40947 */ /* 0x006fea0003800000 */
[----:B------:R-:W-:Y:S02]  /*0560*/  IMAD.MOV.U32 R5, RZ, RZ, RZ ;  /* 0x000000ffff057224 */ /* 0x000fe400078e00ff */
[----:B------:R-:W-:-:S07]  /*0570*/  IMAD.MOV.U32 R12, RZ, RZ, RZ ;  /* 0x000000ffff0c7224 */ /* 0x000fce00078e00ff */
.L_x_4:
[----:B------:R-:W-:Y:S01]  /*0580*/  IADD3 R6, P0, PT, R8, UR10, RZ ;  /* 0x0000000a08067c10 */ /* 0x000fe2000ff1e0ff */
[----:B------:R-:W0:Y:S03]  /*0590*/  LDS.U8 R9, [R12+UR6] ;  /* 0x000000060c097984 */ /* 0x000e260008000000 */
[----:B------:R-:W-:-:S05]  /*05a0*/  IADD3.X R7, PT, PT, RZ, UR11, RZ, P0, !PT ;  /* 0x0000000bff077c10 */ /* 0x000fca00087fe4ff */
[----:B------:R-:W0:Y:S02]  /*05b0*/  LDG.E.U8 R6, desc[UR8][R6.64] ;  /* 0x0000000806067981 */ /* 0x000e24000c1e1100 */
[----:B0-----:R-:W-:-:S04]  /*05c0*/  ISETP.NE.AND P0, PT, R9, R6, PT ;  /* 0x000000060900720c */ /* 0x001fc80003f05270 */
[----:B------:R-:W-:-:S05]  /*05d0*/  SEL R9, RZ, 0x1, P0 ;  /* 0x00000001ff097807 */ /* 0x000fca0000000000 */
[C---:B------:R-:W-:Y:S02]  /*05e0*/  IMAD.IADD R13, R9.reuse, 0x1, R12 ;  /* 0x00000001090d7824 */ /* 0x040fe400078e020c */
[----:B------:R-:W-:-:S03]  /*05f0*/  IMAD.IADD R17, R9, 0x1, R8 ;  /* 0x0000000109117824 */ /* 0x000fc600078e0208 */
[----:B------:R-:W-:Y:S02]  /*0600*/  ISETP.NE.AND P0, PT, R13, UR4, PT ;  /* 0x000000040d007c0c */ /* 0x000fe4000bf05270 */
[----:B------:R-:W-:-:S11]  /*0610*/  ISETP.GE.U32.AND P1, PT, R17, R4, PT ;  /* 0x000000041100720c */ /* 0x000fd60003f26070 */
[----:B------:R-:W0:Y:S01]  /*0620*/  @!P0 LDC R14, c[0x0][0x3a8] ;  /* 0x0000ea00ff0e8b82 */ /* 0x000e220000000800 */
[C---:B------:R-:W-:Y:S01]  /*0630*/  @!P0 VIADD R15, R17.reuse, -UR4 ;  /* 0x80000004110f8c36 */ /* 0x040fe20008000000 */
[----:B------:R-:W-:Y:S01]  /*0640*/  @!P1 IADD3 R8, P2, PT, R17, UR10, RZ ;  /* 0x0000000a11089c10 */ /* 0x000fe2000ff5e0ff */
[----:B------:R-:W1:Y:S03]  /*0650*/  @!P0 LDS R13, [UR6+-0x4] ;  /* 0xfffffc06ff0d8984 */ /* 0x000e660008000800 */
[----:B------:R-:W-:Y:S02]  /*0660*/  @!P1 IADD3.X R9, PT, PT, RZ, UR11, RZ, P2, !PT ;  /* 0x0000000bff099c10 */ /* 0x000fe400097fe4ff */
[----:B------:R-:W2:Y:S01]  /*0670*/  @!P0 LDC.64 R10, c[0x0][0x398] ;  /* 0x0000e600ff0a8b82 */ /* 0x000ea20000000a00 */
[----:B0-----:R-:W-:-:S04]  /*0680*/  @!P0 IMAD R7, R0, R14, R5 ;  /* 0x0000000e00078224 */ /* 0x001fc800078e0205 */
[----:B--2---:R-:W-:-:S05]  /*0690*/  @!P0 IMAD.WIDE R6, R7, 0x4, R10 ;  /* 0x0000000407068825 */ /* 0x004fca00078e020a */
[----:B------:R-:W-:Y:S04]  /*06a0*/  @!P0 STG.E desc[UR8][R6.64], R15 ;  /* 0x0000000f06008986 */ /* 0x000fe8000c101908 */
[----:B------:R-:W2:Y:S01]  /*06b0*/  @!P1 LDG.E.U8 R8, desc[UR8][R8.64] ;  /* 0x0000000808089981 */ /* 0x000ea2000c1e1100 */
[----:B------:R-:W-:Y:S01]  /*06c0*/  @!P0 VIADD R5, R5, 0x1 ;  /* 0x0000000105058836 */ /* 0x000fe20000000000 */
[----:B-1----:R-:W-:Y:S02]  /*06d0*/  VIMNMX.U32 R10, PT, PT, R13, 0x1, !PT ;  /* 0x000000010d0a7848 */ /* 0x002fe40007fe0000 */
[----:B------:R-:W2:Y:S02]  /*06e0*/  @!P1 LDS.U8 R11, [R13+UR6] ;  /* 0x000000060d0b9984 */ /* 0x000ea40008000000 */
[----:B------:R-:W-:-:S02]  /*06f0*/  LEA R12, R10, UR5, 0x2 ;  /* 0x000000050a0c7c11 */ /* 0x000fc4000f8e10ff */
[----:B------:R-:W-:-:S04]  /*0700*/  PRMT R10, RZ, 0x7610, R10 ;  /* 0x00007610ff0a7816 */ /* 0x000fc8000000000a */
[----:B------:R-:W0:Y:S01]  /*0710*/  LDS R12, [R12+-0x4] ;  /* 0xfffffc000c0c7984 */ /* 0x000e220000000800 */
[----:B--2---:R-:W-:-:S04]  /*0720*/  @!P1 ISETP.NE.AND P2, PT, R11, R8, PT ;  /* 0x000000080b00920c */ /* 0x004fc80003f45270 */
[----:B------:R-:W-:Y:S02]  /*0730*/  @!P1 SEL R10, RZ, 0x1, P2 ;  /* 0x00000001ff0a9807 */ /* 0x000fe40001000000 */
[----:B------:R-:W-:Y:S02]  /*0740*/  ISETP.NE.AND P1, PT, R13, RZ, PT ;  /* 0x000000ff0d00720c */ /* 0x000fe40003f25270 */
[C---:B------:R-:W-:Y:S02]  /*0750*/  LOP3.LUT R11, R10.reuse, 0x1, RZ, 0x3c, !PT ;  /* 0x000000010a0b7812 */ /* 0x040fe400078e3cff */
[----:B------:R-:W-:Y:S02]  /*0760*/  LOP3.LUT R10, R10, 0xffff, RZ, 0xc0, !PT ;  /* 0x0000ffff0a0a7812 */ /* 0x000fe400078ec0ff */
[----:B------:R-:W-:-:S03]  /*0770*/  LOP3.LUT R11, R11, 0xffff, RZ, 0xc0, !PT ;  /* 0x0000ffff0b0b7812 */ /* 0x000fc600078ec0ff */
[----:B------:R-:W-:Y:S01]  /*0780*/  IMAD R10, R10, R13, RZ ;  /* 0x0000000d0a0a7224 */ /* 0x000fe200078e02ff */
[C---:B------:R-:W-:Y:S02]  /*0790*/  SEL R8, R11.reuse, RZ, !P1 ;  /* 0x000000ff0b087207 */ /* 0x040fe40004800000 */
[----:B------:R-:W-:-:S03]  /*07a0*/  SEL R11, R11, RZ, P1 ;  /* 0x000000ff0b0b7207 */ /* 0x000fc60000800000 */
[----:B------:R-:W-:Y:S02]  /*07b0*/  IMAD.IADD R8, R17, 0x1, R8 ;  /* 0x0000000111087824 */ /* 0x000fe400078e0208 */
[----:B0-----:R-:W-:-:S03]  /*07c0*/  IMAD R12, R11, R12, R10 ;  /* 0x0000000c0b0c7224 */ /* 0x001fc600078e020a */
[----:B------:R-:W-:-:S13]  /*07d0*/  ISETP.GE.U32.AND P2, PT, R8, R4, PT ;  /* 0x000000040800720c */ /* 0x000fda0003f46070 */
[----:B------:R-:W-:Y:S05]  /*07e0*/  @!P2 BRA `(.L_x_4) ;  /* 0xfffffffc0064a947 */ /* 0x000fea000383ffff */
.L_x_3:
[----:B------:R-:W-:Y:S05]  /*07f0*/  BSYNC.RECONVERGENT B0 ;  /* 0x0000000000007941 */ /* 0x000fea0003800200 */
.L_x_2:
[----:B------:R-:W-:Y:S01]  /*0800*/  STG.E desc[UR8][R2.64], R5 ;  /* 0x0000000502007986 */ /* 0x000fe2000c101908 */
[----:B------:R-:W-:Y:S05]  /*0810*/  EXIT ;  /* 0x000000000000794d */ /* 0x000fea0003800000 */
.L_x_5:
[----:B------:R-:W-:-:S00]  /*0820*/  BRA `(.L_x_5) ;  /* 0xfffffffc00fc7947 */ /* 0x000fc0000383ffff */
[----:B------:R-:W-:-:S00]  /*0830*/  NOP ;  /* 0x0000000000007918 */ /* 0x000fc00000000000 */
        /* <DEDUP_REMOVED lines=12> */
.L_x_6:


//--------------------- .nv.shared._Z11KMPSearch_dPKcS0_PKiPiS3_iiiii --------------------------
	.section	.nv.shared._Z11KMPSearch_dPKcS0_PKiPiS3_iiiii,"aw",@nobits
	.sectionflags	@""
	.align	16
	.zero		1024


//--------------------- .nv.shared.reserved.0     --------------------------
	.section	.nv.shared.reserved.0,"aw",@nobits
	.weak		__nv_reservedSMEM_offset_0_alias
	.size		__nv_reservedSMEM_offset_0_alias, 0, 64
	.other		__nv_reservedSMEM_offset_0_alias,@"STO_CUDA_RESERVED_SHARED STV_DEFAULT"
__nv_reservedSMEM_offset_0_alias:
	.zero		0
	.zero		64


//--------------------- .nv.constant0._Z11KMPSearch_dPKcS0_PKiPiS3_iiiii --------------------------
	.section	.nv.constant0._Z11KMPSearch_dPKcS0_PKiPiS3_iiiii,"a",@progbits
	.sectionflags	@""
	.align	4
.nv.constant0._Z11KMPSearch_dPKcS0_PKiPiS3_iiiii:
	.zero		956


//--------------------- SYMBOLS --------------------------

	.type		.nv.reservedSmem.offset0,@object
	.size		.nv.reservedSmem.offset0,0x4
	.type		.nv.reservedSmem.cap,@object
	.size		.nv.reservedSmem.cap,0x4
